//
// Generated by NVIDIA NVVM Compiler
//
// Compiler Build ID: CL-36424714
// Cuda compilation tools, release 13.0, V13.0.88
// Based on NVVM 20.0.0
//

.version 9.0
.target sm_100
.address_size 64

	// .globl	_Z16condition_kernelbPKfS0_Pfi

.visible .entry _Z16condition_kernelbPKfS0_Pfi(
	.param .u8 _Z16condition_kernelbPKfS0_Pfi_param_0,
	.param .u64 .ptr .align 1 _Z16condition_kernelbPKfS0_Pfi_param_1,
	.param .u64 .ptr .align 1 _Z16condition_kernelbPKfS0_Pfi_param_2,
	.param .u64 .ptr .align 1 _Z16condition_kernelbPKfS0_Pfi_param_3,
	.param .u32 _Z16condition_kernelbPKfS0_Pfi_param_4
)
{
	.reg .pred 	%p<3>;
	.reg .b16 	%rs<2>;
	.reg .b32 	%r<6>;
	.reg .b32 	%f<5>;
	.reg .b64 	%rd<13>;

	ld.param.s8 	%rs1, [_Z16condition_kernelbPKfS0_Pfi_param_0];
	ld.param.u64 	%rd1, [_Z16condition_kernelbPKfS0_Pfi_param_1];
	ld.param.u64 	%rd2, [_Z16condition_kernelbPKfS0_Pfi_param_2];
	ld.param.u64 	%rd3, [_Z16condition_kernelbPKfS0_Pfi_param_3];
	ld.param.u32 	%r2, [_Z16condition_kernelbPKfS0_Pfi_param_4];
	mov.u32 	%r3, %ctaid.x;
	mov.u32 	%r4, %ntid.x;
	mov.u32 	%r5, %tid.x;
	mad.lo.s32 	%r1, %r3, %r4, %r5;
	setp.ge.s32 	%p1, %r1, %r2;
	@%p1 bra 	$L__BB0_5;
	setp.eq.s16 	%p2, %rs1, 0;
	@%p2 bra 	$L__BB0_3;
	cvta.to.global.u64 	%rd4, %rd1;
	mul.wide.s32 	%rd5, %r1, 4;
	add.s64 	%rd6, %rd4, %rd5;
	ld.global.nc.f32 	%f4, [%rd6];
	bra.uni 	$L__BB0_4;
$L__BB0_3:
	cvta.to.global.u64 	%rd7, %rd2;
	mul.wide.s32 	%rd8, %r1, 4;
	add.s64 	%rd9, %rd7, %rd8;
	ld.global.nc.f32 	%f4, [%rd9];
$L__BB0_4:
	cvta.to.global.u64 	%rd10, %rd3;
	mul.wide.s32 	%rd11, %r1, 4;
	add.s64 	%rd12, %rd10, %rd11;
	st.global.f32 	[%rd12], %f4;
$L__BB0_5:
	ret;

}
	// .globl	_Z25condition_kernel_templateILb1EEvPKfS1_Pfi
.visible .entry _Z25condition_kernel_templateILb1EEvPKfS1_Pfi(
	.param .u64 .ptr .align 1 _Z25condition_kernel_templateILb1EEvPKfS1_Pfi_param_0,
	.param .u64 .ptr .align 1 _Z25condition_kernel_templateILb1EEvPKfS1_Pfi_param_1,
	.param .u64 .ptr .align 1 _Z25condition_kernel_templateILb1EEvPKfS1_Pfi_param_2,
	.param .u32 _Z25condition_kernel_templateILb1EEvPKfS1_Pfi_param_3
)
{
	.reg .pred 	%p<2>;
	.reg .b32 	%r<6>;
	.reg .b32 	%f<2>;
	.reg .b64 	%rd<8>;

	ld.param.u64 	%rd1, [_Z25condition_kernel_templateILb1EEvPKfS1_Pfi_param_0];
	ld.param.u64 	%rd2, [_Z25condition_kernel_templateILb1EEvPKfS1_Pfi_param_2];
	ld.param.u32 	%r2, [_Z25condition_kernel_templateILb1EEvPKfS1_Pfi_param_3];
	mov.u32 	%r3, %ctaid.x;
	mov.u32 	%r4, %ntid.x;
	mov.u32 	%r5, %tid.x;
	mad.lo.s32 	%r1, %r3, %r4, %r5;
	setp.ge.s32 	%p1, %r1, %r2;
	@%p1 bra 	$L__BB1_2;
	cvta.to.global.u64 	%rd3, %rd1;
	cvta.to.global.u64 	%rd4, %rd2;
	mul.wide.s32 	%rd5, %r1, 4;
	add.s64 	%rd6, %rd3, %rd5;
	ld.global.nc.f32 	%f1, [%rd6];
	add.s64 	%rd7, %rd4, %rd5;
	st.global.f32 	[%rd7], %f1;
$L__BB1_2:
	ret;

}
	// .globl	_Z25condition_kernel_templateILb0EEvPKfS1_Pfi
.visible .entry _Z25condition_kernel_templateILb0EEvPKfS1_Pfi(
	.param .u64 .ptr .align 1 _Z25condition_kernel_templateILb0EEvPKfS1_Pfi_param_0,
	.param .u64 .ptr .align 1 _Z25condition_kernel_templateILb0EEvPKfS1_Pfi_param_1,
	.param .u64 .ptr .align 1 _Z25condition_kernel_templateILb0EEvPKfS1_Pfi_param_2,
	.param .u32 _Z25condition_kernel_templateILb0EEvPKfS1_Pfi_param_3
)
{
	.reg .pred 	%p<2>;
	.reg .b32 	%r<6>;
	.reg .b32 	%f<2>;
	.reg .b64 	%rd<8>;

	ld.param.u64 	%rd1, [_Z25condition_kernel_templateILb0EEvPKfS1_Pfi_param_1];
	ld.param.u64 	%rd2, [_Z25condition_kernel_templateILb0EEvPKfS1_Pfi_param_2];
	ld.param.u32 	%r2, [_Z25condition_kernel_templateILb0EEvPKfS1_Pfi_param_3];
	mov.u32 	%r3, %ctaid.x;
	mov.u32 	%r4, %ntid.x;
	mov.u32 	%r5, %tid.x;
	mad.lo.s32 	%r1, %r3, %r4, %r5;
	setp.ge.s32 	%p1, %r1, %r2;
	@%p1 bra 	$L__BB2_2;
	cvta.to.global.u64 	%rd3, %rd1;
	cvta.to.global.u64 	%rd4, %rd2;
	mul.wide.s32 	%rd5, %r1, 4;
	add.s64 	%rd6, %rd3, %rd5;
	ld.global.nc.f32 	%f1, [%rd6];
	add.s64 	%rd7, %rd4, %rd5;
	st.global.f32 	[%rd7], %f1;
$L__BB2_2:
	ret;

}


// ===== COMPILED SASS (sm_100) =====

	.target	sm_100

	.elftype	@"ET_EXEC"


//--------------------- .note.nv.tkinfo           --------------------------
	.section	.note.nv.tkinfo,"",@"SHT_NOTE"
	.sectionflags	@"SHF_NOTE_NV_TKINFO"
	.tkinfo
        /*0018*/ 	.word	0x00000002
        /*0030*/ 	.string	""
        /*0030*/ 	.string	"ptxas"
        /*0030*/ 	.string	"Cuda compilation tools, release 13.0, V13.0.88"
        /*0030*/ 	.string	"Build cuda_13.0.r13.0/compiler.36424714_0"
        /*0030*/ 	.string	"-arch sm_100 -m 64 "



//--------------------- .note.nv.cuinfo           --------------------------
	.section	.note.nv.cuinfo,"",@"SHT_NOTE"
	.sectionflags	@"SHF_NOTE_NV_CUINFO"
        /*0018*/ 	.short	0x0002
        /*001a*/ 	.short	0x0064
        /*001c*/ 	.short	0x0082
	.zero		2


//--------------------- .nv.info                  --------------------------
	.section	.nv.info,"",@"SHT_CUDA_INFO"
	.align	4


	//----- nvinfo : EIATTR_REGCOUNT
	.align		4
        /*0000*/ 	.byte	0x04, 0x2f
        /*0002*/ 	.short	(.L_1 - .L_0)
	.align		4
.L_0:
        /*0004*/ 	.word	index@(_Z16condition_kernelbPKfS0_Pfi)
        /*0008*/ 	.word	0x0000000e


	//----- nvinfo : EIATTR_FRAME_SIZE
	.align		4
.L_1:
        /*000c*/ 	.byte	0x04, 0x11
        /*000e*/ 	.short	(.L_3 - .L_2)
	.align		4
.L_2:
        /*0010*/ 	.word	index@(_Z16condition_kernelbPKfS0_Pfi)
        /*0014*/ 	.word	0x00000000


	//----- nvinfo : EIATTR_REGCOUNT
	.align		4
.L_3:
        /*0018*/ 	.byte	0x04, 0x2f
        /*001a*/ 	.short	(.L_5 - .L_4)
	.align		4
.L_4:
        /*001c*/ 	.word	index@(_Z25condition_kernel_templateILb1EEvPKfS1_Pfi)
        /*0020*/ 	.word	0x0000000a


	//----- nvinfo : EIATTR_FRAME_SIZE
	.align		4
.L_5:
        /*0024*/ 	.byte	0x04, 0x11
        /*0026*/ 	.short	(.L_7 - .L_6)
	.align		4
.L_6:
        /*0028*/ 	.word	index@(_Z25condition_kernel_templateILb1EEvPKfS1_Pfi)
        /*002c*/ 	.word	0x00000000


	//----- nvinfo : EIATTR_REGCOUNT
	.align		4
.L_7:
        /*0030*/ 	.byte	0x04, 0x2f
        /*0032*/ 	.short	(.L_9 - .L_8)
	.align		4
.L_8:
        /*0034*/ 	.word	index@(_Z25condition_kernel_templateILb0EEvPKfS1_Pfi)
        /*0038*/ 	.word	0x0000000a


	//----- nvinfo : EIATTR_FRAME_SIZE
	.align		4
.L_9:
        /*003c*/ 	.byte	0x04, 0x11
        /*003e*/ 	.short	(.L_11 - .L_10)
	.align		4
.L_10:
        /*0040*/ 	.word	index@(_Z25condition_kernel_templateILb0EEvPKfS1_Pfi)
        /*0044*/ 	.word	0x00000000


	//----- nvinfo : EIATTR_MIN_STACK_SIZE
	.align		4
.L_11:
        /*0048*/ 	.byte	0x04, 0x12
        /*004a*/ 	.short	(.L_13 - .L_12)
	.align		4
.L_12:
        /*004c*/ 	.word	index@(_Z25condition_kernel_templateILb0EEvPKfS1_Pfi)
        /*0050*/ 	.word	0x00000000


	//----- nvinfo : EIATTR_MIN_STACK_SIZE
	.align		4
.L_13:
        /*0054*/ 	.byte	0x04, 0x12
        /*0056*/ 	.short	(.L_15 - .L_14)
	.align		4
.L_14:
        /*0058*/ 	.word	index@(_Z25condition_kernel_templateILb1EEvPKfS1_Pfi)
        /*005c*/ 	.word	0x00000000


	//----- nvinfo : EIATTR_MIN_STACK_SIZE
	.align		4
.L_15:
        /*0060*/ 	.byte	0x04, 0x12
        /*0062*/ 	.short	(.L_17 - .L_16)
	.align		4
.L_16:
        /*0064*/ 	.word	index@(_Z16condition_kernelbPKfS0_Pfi)
        /*0068*/ 	.word	0x00000000
.L_17:


//--------------------- .nv.compat                --------------------------
	.section	.nv.compat,"",@"SHT_CUDA_COMPAT_INFO"
	.align	4
        /*0000*/ 	.byte	0x02, 0x09, 0x00, 0x00, 0x02, 0x02, 0x01, 0x00, 0x02, 0x05, 0x05, 0x00, 0x03, 0x07, 0x01, 0x01
        /*0010*/ 	.byte	0x02, 0x03, 0x00, 0x00, 0x02, 0x06, 0x01, 0x00, 0x04, 0x0b, 0x08, 0x00, 0x09, 0x00, 0x00, 0x00
        /*0020*/ 	.byte	0x00, 0x00, 0x00, 0x00


//--------------------- .nv.info._Z25condition_kernel_templateILb0EEvPKfS1_Pfi --------------------------
	.section	.nv.info._Z25condition_kernel_templateILb0EEvPKfS1_Pfi,"",@"SHT_CUDA_INFO"
	.sectionflags	@""
	.align	4


	//----- nvinfo : EIATTR_CUDA_API_VERSION
	.align		4
        /*0000*/ 	.byte	0x04, 0x37
        /*0002*/ 	.short	(.L_19 - .L_18)
.L_18:
        /*0004*/ 	.word	0x00000082


	//----- nvinfo : EIATTR_KPARAM_INFO
	.align		4
.L_19:
        /*0008*/ 	.byte	0x04, 0x17
        /*000a*/ 	.short	(.L_21 - .L_20)
.L_20:
        /*000c*/ 	.word	0x00000000
        /*0010*/ 	.short	0x0003
        /*0012*/ 	.short	0x0018
        /*0014*/ 	.byte	0x00, 0xf0, 0x11, 0x00


	//----- nvinfo : EIATTR_KPARAM_INFO
	.align		4
.L_21:
        /*0018*/ 	.byte	0x04, 0x17
        /*001a*/ 	.short	(.L_23 - .L_22)
.L_22:
        /*001c*/ 	.word	0x00000000
        /*0020*/ 	.short	0x0002
        /*0022*/ 	.short	0x0010
        /*0024*/ 	.byte	0x00, 0xf5, 0x21, 0x00


	//----- nvinfo : EIATTR_KPARAM_INFO
	.align		4
.L_23:
        /*0028*/ 	.byte	0x04, 0x17
        /*002a*/ 	.short	(.L_25 - .L_24)
.L_24:
        /*002c*/ 	.word	0x00000000
        /*0030*/ 	.short	0x0001
        /*0032*/ 	.short	0x0008
        /*0034*/ 	.byte	0x00, 0xf5, 0x21, 0x00


	//----- nvinfo : EIATTR_KPARAM_INFO
	.align		4
.L_25:
        /*0038*/ 	.byte	0x04, 0x17
        /*003a*/ 	.short	(.L_27 - .L_26)
.L_26:
        /*003c*/ 	.word	0x00000000
        /*0040*/ 	.short	0x0000
        /*0042*/ 	.short	0x0000
        /*0044*/ 	.byte	0x00, 0xf5, 0x21, 0x00


	//----- nvinfo : EIATTR_SPARSE_MMA_MASK
	.align		4
.L_27:
        /*0048*/ 	.byte	0x03, 0x50
        /*004a*/ 	.short	0x0000


	//----- nvinfo : EIATTR_MAXREG_COUNT
	.align		4
        /*004c*/ 	.byte	0x03, 0x1b
        /*004e*/ 	.short	0x00ff


	//----- nvinfo : EIATTR_MERCURY_ISA_VERSION
	.align		4
        /*0050*/ 	.byte	0x03, 0x5f
        /*0052*/ 	.short	0x0101


	//----- nvinfo : EIATTR_VRC_CTA_INIT_COUNT
	.align		4
        /*0054*/ 	.byte	0x02, 0x4a
	.zero		1
	.zero		1


	//----- nvinfo : EIATTR_EXIT_INSTR_OFFSETS
	.align		4
        /*0058*/ 	.byte	0x04, 0x1c
        /*005a*/ 	.short	(.L_29 - .L_28)


	//   ....[0]....
.L_28:
        /*005c*/ 	.word	0x00000070


	//   ....[1]....
        /*0060*/ 	.word	0x000000f0


	//----- nvinfo : EIATTR_CBANK_PARAM_SIZE
	.align		4
.L_29:
        /*0064*/ 	.byte	0x03, 0x19
        /*0066*/ 	.short	0x001c


	//----- nvinfo : EIATTR_PARAM_CBANK
	.align		4
        /*0068*/ 	.byte	0x04, 0x0a
        /*006a*/ 	.short	(.L_31 - .L_30)
	.align		4
.L_30:
        /*006c*/ 	.word	index@(.nv.constant0._Z25condition_kernel_templateILb0EEvPKfS1_Pfi)
        /*0070*/ 	.short	0x0380
        /*0072*/ 	.short	0x001c


	//----- nvinfo : EIATTR_SW_WAR
	.align		4
.L_31:
        /*0074*/ 	.byte	0x04, 0x36
        /*0076*/ 	.short	(.L_33 - .L_32)
.L_32:
        /*0078*/ 	.word	0x00000008
.L_33:


//--------------------- .nv.info._Z25condition_kernel_templateILb1EEvPKfS1_Pfi --------------------------
	.section	.nv.info._Z25condition_kernel_templateILb1EEvPKfS1_Pfi,"",@"SHT_CUDA_INFO"
	.sectionflags	@""
	.align	4


	//----- nvinfo : EIATTR_CUDA_API_VERSION
	.align		4
        /*0000*/ 	.byte	0x04, 0x37
        /*0002*/ 	.short	(.L_35 - .L_34)
.L_34:
        /*0004*/ 	.word	0x00000082


	//----- nvinfo : EIATTR_KPARAM_INFO
	.align		4
.L_35:
        /*0008*/ 	.byte	0x04, 0x17
        /*000a*/ 	.short	(.L_37 - .L_36)
.L_36:
        /*000c*/ 	.word	0x00000000
        /*0010*/ 	.short	0x0003
        /*0012*/ 	.short	0x0018
        /*0014*/ 	.byte	0x00, 0xf0, 0x11, 0x00


	//----- nvinfo : EIATTR_KPARAM_INFO
	.align		4
.L_37:
        /*0018*/ 	.byte	0x04, 0x17
        /*001a*/ 	.short	(.L_39 - .L_38)
.L_38:
        /*001c*/ 	.word	0x00000000
        /*0020*/ 	.short	0x0002
        /*0022*/ 	.short	0x0010
        /*0024*/ 	.byte	0x00, 0xf5, 0x21, 0x00


	//----- nvinfo : EIATTR_KPARAM_INFO
	.align		4
.L_39:
        /*0028*/ 	.byte	0x04, 0x17
        /*002a*/ 	.short	(.L_41 - .L_40)
.L_40:
        /*002c*/ 	.word	0x00000000
        /*0030*/ 	.short	0x0001
        /*0032*/ 	.short	0x0008
        /*0034*/ 	.byte	0x00, 0xf5, 0x21, 0x00


	//----- nvinfo : EIATTR_KPARAM_INFO
	.align		4
.L_41:
        /*0038*/ 	.byte	0x04, 0x17
        /*003a*/ 	.short	(.L_43 - .L_42)
.L_42:
        /*003c*/ 	.word	0x00000000
        /*0040*/ 	.short	0x0000
        /*0042*/ 	.short	0x0000
        /*0044*/ 	.byte	0x00, 0xf5, 0x21, 0x00


	//----- nvinfo : EIATTR_SPARSE_MMA_MASK
	.align		4
.L_43:
        /*0048*/ 	.byte	0x03, 0x50
        /*004a*/ 	.short	0x0000


	//----- nvinfo : EIATTR_MAXREG_COUNT
	.align		4
        /*004c*/ 	.byte	0x03, 0x1b
        /*004e*/ 	.short	0x00ff


	//----- nvinfo : EIATTR_MERCURY_ISA_VERSION
	.align		4
        /*0050*/ 	.byte	0x03, 0x5f
        /*0052*/ 	.short	0x0101


	//----- nvinfo : EIATTR_VRC_CTA_INIT_COUNT
	.align		4
        /*0054*/ 	.byte	0x02, 0x4a
	.zero		1
	.zero		1


	//----- nvinfo : EIATTR_EXIT_INSTR_OFFSETS
	.align		4
        /*0058*/ 	.byte	0x04, 0x1c
        /*005a*/ 	.short	(.L_45 - .L_44)


	//   ....[0]....
.L_44:
        /*005c*/ 	.word	0x00000070


	//   ....[1]....
        /*0060*/ 	.word	0x000000f0


	//----- nvinfo : EIATTR_CBANK_PARAM_SIZE
	.align		4
.L_45:
        /*0064*/ 	.byte	0x03, 0x19
        /*0066*/ 	.short	0x001c


	//----- nvinfo : EIATTR_PARAM_CBANK
	.align		4
        /*0068*/ 	.byte	0x04, 0x0a
        /*006a*/ 	.short	(.L_47 - .L_46)
	.align		4
.L_46:
        /*006c*/ 	.word	index@(.nv.constant0._Z25condition_kernel_templateILb1EEvPKfS1_Pfi)
        /*0070*/ 	.short	0x0380
        /*0072*/ 	.short	0x001c


	//----- nvinfo : EIATTR_SW_WAR
	.align		4
.L_47:
        /*0074*/ 	.byte	0x04, 0x36
        /*0076*/ 	.short	(.L_49 - .L_48)
.L_48:
        /*0078*/ 	.word	0x00000008
.L_49:


//--------------------- .nv.info._Z16condition_kernelbPKfS0_Pfi --------------------------
	.section	.nv.info._Z16condition_kernelbPKfS0_Pfi,"",@"SHT_CUDA_INFO"
	.sectionflags	@""
	.align	4


	//----- nvinfo : EIATTR_CUDA_API_VERSION
	.align		4
        /*0000*/ 	.byte	0x04, 0x37
        /*0002*/ 	.short	(.L_51 - .L_50)
.L_50:
        /*0004*/ 	.word	0x00000082


	//----- nvinfo : EIATTR_KPARAM_INFO
	.align		4
.L_51:
        /*0008*/ 	.byte	0x04, 0x17
        /*000a*/ 	.short	(.L_53 - .L_52)
.L_52:
        /*000c*/ 	.word	0x00000000
        /*0010*/ 	.short	0x0004
        /*0012*/ 	.short	0x0020
        /*0014*/ 	.byte	0x00, 0xf0, 0x11, 0x00


	//----- nvinfo : EIATTR_KPARAM_INFO
	.align		4
.L_53:
        /*0018*/ 	.byte	0x04, 0x17
        /*001a*/ 	.short	(.L_55 - .L_54)
.L_54:
        /*001c*/ 	.word	0x00000000
        /*0020*/ 	.short	0x0003
        /*0022*/ 	.short	0x0018
        /*0024*/ 	.byte	0x00, 0xf5, 0x21, 0x00


	//----- nvinfo : EIATTR_KPARAM_INFO
	.align		4
.L_55:
        /*0028*/ 	.byte	0x04, 0x17
        /*002a*/ 	.short	(.L_57 - .L_56)
.L_56:
        /*002c*/ 	.word	0x00000000
        /*0030*/ 	.short	0x0002
        /*0032*/ 	.short	0x0010
        /*0034*/ 	.byte	0x00, 0xf5, 0x21, 0x00


	//----- nvinfo : EIATTR_KPARAM_INFO
	.align		4
.L_57:
        /*0038*/ 	.byte	0x04, 0x17
        /*003a*/ 	.short	(.L_59 - .L_58)
.L_58:
        /*003c*/ 	.word	0x00000000
        /*0040*/ 	.short	0x0001
        /*0042*/ 	.short	0x0008
        /*0044*/ 	.byte	0x00, 0xf5, 0x21, 0x00


	//----- nvinfo : EIATTR_KPARAM_INFO
	.align		4
.L_59:
        /*0048*/ 	.byte	0x04, 0x17
        /*004a*/ 	.short	(.L_61 - .L_60)
.L_60:
        /*004c*/ 	.word	0x00000000
        /*0050*/ 	.short	0x0000
        /*0052*/ 	.short	0x0000
        /*0054*/ 	.byte	0x00, 0xf0, 0x05, 0x00


	//----- nvinfo : EIATTR_SPARSE_MMA_MASK
	.align		4
.L_61:
        /*0058*/ 	.byte	0x03, 0x50
        /*005a*/ 	.short	0x0000


	//----- nvinfo : EIATTR_MAXREG_COUNT
	.align		4
        /*005c*/ 	.byte	0x03, 0x1b
        /*005e*/ 	.short	0x00ff


	//----- nvinfo : EIATTR_MERCURY_ISA_VERSION
	.align		4
        /*0060*/ 	.byte	0x03, 0x5f
        /*0062*/ 	.short	0x0101


	//----- nvinfo : EIATTR_VRC_CTA_INIT_COUNT
	.align		4
        /*0064*/ 	.byte	0x02, 0x4a
	.zero		1
	.zero		1


	//----- nvinfo : EIATTR_EXIT_INSTR_OFFSETS
	.align		4
        /*0068*/ 	.byte	0x04, 0x1c
        /*006a*/ 	.short	(.L_63 - .L_62)


	//   ....[0]....
.L_62:
        /*006c*/ 	.word	0x00000070


	//   ....[1]....
        /*0070*/ 	.word	0x00000150


	//----- nvinfo : EIATTR_CBANK_PARAM_SIZE
	.align		4
.L_63:
        /*0074*/ 	.byte	0x03, 0x19
        /*0076*/ 	.short	0x0024


	//----- nvinfo : EIATTR_PARAM_CBANK
	.align		4
        /*0078*/ 	.byte	0x04, 0x0a
        /*007a*/ 	.short	(.L_65 - .L_64)
	.align		4
.L_64:
        /*007c*/ 	.word	index@(.nv.constant0._Z16condition_kernelbPKfS0_Pfi)
        /*0080*/ 	.short	0x0380
        /*0082*/ 	.short	0x0024


	//----- nvinfo : EIATTR_SW_WAR
	.align		4
.L_65:
        /*0084*/ 	.byte	0x04, 0x36
        /*0086*/ 	.short	(.L_67 - .L_66)
.L_66:
        /*0088*/ 	.word	0x00000008
.L_67:


//--------------------- .nv.callgraph             --------------------------
	.section	.nv.callgraph,"",@"SHT_CUDA_CALLGRAPH"
	.align	4
	.sectionentsize	8
	.align		4
        /*0000*/ 	.word	0x00000000
	.align		4
        /*0004*/ 	.word	0xffffffff
	.align		4
        /*0008*/ 	.word	0x00000000
	.align		4
        /*000c*/ 	.word	0xfffffffe
	.align		4
        /*0010*/ 	.word	0x00000000
	.align		4
        /*0014*/ 	.word	0xfffffffd
	.align		4
        /*0018*/ 	.word	0x00000000
	.align		4
        /*001c*/ 	.word	0xfffffffc


//--------------------- .text._Z25condition_kernel_templateILb0EEvPKfS1_Pfi --------------------------
	.section	.text._Z25condition_kernel_templateILb0EEvPKfS1_Pfi,"ax",@progbits
	.align	128
        .global         _Z25condition_kernel_templateILb0EEvPKfS1_Pfi
        .type           _Z25condition_kernel_templateILb0EEvPKfS1_Pfi,@function
        .size           _Z25condition_kernel_templateILb0EEvPKfS1_Pfi,(.L_x_3 - _Z25condition_kernel_templateILb0EEvPKfS1_Pfi)
        .other          _Z25condition_kernel_templateILb0EEvPKfS1_Pfi,@"STO_CUDA_ENTRY STV_DEFAULT"
_Z25condition_kernel_templateILb0EEvPKfS1_Pfi:
.text._Z25condition_kernel_templateILb0EEvPKfS1_Pfi:
[----:B------:R-:W-:Y:S01]  /*0000*/  LDC R1, c[0x0][0x37c] ;  /* 0x0000df00ff017b82 */ /* 0x000fe20000000800 */
[----:B------:R-:W0:Y:S07]  /*0010*/  S2R R0, SR_TID.X ;  /* 0x0000000000007919 */ /* 0x000e2e0000002100 */
[----:B------:R-:W0:Y:S01]  /*0020*/  S2UR UR4, SR_CTAID.X ;  /* 0x00000000000479c3 */ /* 0x000e220000002500 */
[----:B------:R-:W1:Y:S07]  /*0030*/  LDCU UR5, c[0x0][0x398] ;  /* 0x00007300ff0577ac */ /* 0x000e6e0008000800 */
[----:B------:R-:W0:Y:S02]  /*0040*/  LDC R7, c[0x0][0x360] ;  /* 0x0000d800ff077b82 */ /* 0x000e240000000800 */
[----:B0-----:R-:W-:-:S05]  /*0050*/  IMAD R7, R7, UR4, R0 ;  /* 0x0000000407077c24 */ /* 0x001fca000f8e0200 */
[----:B-1----:R-:W-:-:S13]  /*0060*/  ISETP.GE.AND P0, PT, R7, UR5, PT ;  /* 0x0000000507007c0c */ /* 0x002fda000bf06270 */
[----:B------:R-:W-:Y:S05]  /*0070*/  @P0 EXIT ;  /* 0x000000000000094d */ /* 0x000fea0003800000 */
[----:B------:R-:W0:Y:S01]  /*0080*/  LDC.64 R2, c[0x0][0x388] ;  /* 0x0000e200ff027b82 */ /* 0x000e220000000a00 */
[----:B------:R-:W1:Y:S07]  /*0090*/  LDCU.64 UR4, c[0x0][0x358] ;  /* 0x00006b00ff0477ac */ /* 0x000e6e0008000a00 */
[----:B------:R-:W2:Y:S01]  /*00a0*/  LDC.64 R4, c[0x0][0x390] ;  /* 0x0000e400ff047b82 */ /* 0x000ea20000000a00 */
[----:B0-----:R-:W-:-:S06]  /*00b0*/  IMAD.WIDE R2, R7, 0x4, R2 ;  /* 0x0000000407027825 */ /* 0x001fcc00078e0202 */
[----:B-1----:R-:W3:Y:S01]  /*00c0*/  LDG.E.CONSTANT R3, desc[UR4][R2.64] ;  /* 0x0000000402037981 */ /* 0x002ee2000c1e9900 */
[----:B--2---:R-:W-:-:S05]  /*00d0*/  IMAD.WIDE R4, R7, 0x4, R4 ;  /* 0x0000000407047825 */ /* 0x004fca00078e0204 */
[----:B---3--:R-:W-:Y:S01]  /*00e0*/  STG.E desc[UR4][R4.64], R3 ;  /* 0x0000000304007986 */ /* 0x008fe2000c101904 */
[----:B------:R-:W-:Y:S05]  /*00f0*/  EXIT ;  /* 0x000000000000794d */ /* 0x000fea0003800000 */
.L_x_0:
[----:B------:R-:W-:-:S00]  /*0100*/  BRA `(.L_x_0) ;  /* 0xfffffffc00fc7947 */ /* 0x000fc0000383ffff */
[----:B------:R-:W-:-:S00]  /*0110*/  NOP ;  /* 0x0000000000007918 */ /* 0x000fc00000000000 */
        /* <DEDUP_REMOVED lines=14> */
.L_x_3:


//--------------------- .text._Z25condition_kernel_templateILb1EEvPKfS1_Pfi --------------------------
	.section	.text._Z25condition_kernel_templateILb1EEvPKfS1_Pfi,"ax",@progbits
	.align	128
        .global         _Z25condition_kernel_templateILb1EEvPKfS1_Pfi
        .type           _Z25condition_kernel_templateILb1EEvPKfS1_Pfi,@function
        .size           _Z25condition_kernel_templateILb1EEvPKfS1_Pfi,(.L_x_4 - _Z25condition_kernel_templateILb1EEvPKfS1_Pfi)
        .other          _Z25condition_kernel_templateILb1EEvPKfS1_Pfi,@"STO_CUDA_ENTRY STV_DEFAULT"
_Z25condition_kernel_templateILb1EEvPKfS1_Pfi:
.text._Z25condition_kernel_templateILb1EEvPKfS1_Pfi:
        /* <DEDUP_REMOVED lines=16> */
.L_x_1:
        /* <DEDUP_REMOVED lines=16> */
.L_x_4:


//--------------------- .text._Z16condition_kernelbPKfS0_Pfi --------------------------
	.section	.text._Z16condition_kernelbPKfS0_Pfi,"ax",@progbits
	.align	128
        .global         _Z16condition_kernelbPKfS0_Pfi
        .type           _Z16condition_kernelbPKfS0_Pfi,@function
        .size           _Z16condition_kernelbPKfS0_Pfi,(.L_x_5 - _Z16condition_kernelbPKfS0_Pfi)
        .other          _Z16condition_kernelbPKfS0_Pfi,@"STO_CUDA_ENTRY STV_DEFAULT"
_Z16condition_kernelbPKfS0_Pfi:
.text._Z16condition_kernelbPKfS0_Pfi:
        /* <DEDUP_REMOVED lines=8> */
[----:B------:R-:W0:Y:S01]  /*0080*/  LDCU.U8 UR4, c[0x0][0x380] ;  /* 0x00007000ff0477ac */ /* 0x000e220008000000 */
[----:B------:R-:W1:Y:S01]  /*0090*/  LDC.64 R6, c[0x0][0x398] ;  /* 0x0000e600ff067b82 */ /* 0x000e620000000a00 */
[----:B0-----:R-:W-:-:S06]  /*00a0*/  UPRMT UR4, UR4, 0x8880, URZ ;  /* 0x0000888004047896 */ /* 0x001fcc00080000ff */
[----:B------:R-:W-:-:S05]  /*00b0*/  ISETP.NE.AND P0, PT, RZ, UR4, PT ;  /* 0x00000004ff007c0c */ /* 0x000fca000bf05270 */
[----:B------:R-:W0:Y:S08]  /*00c0*/  LDCU.64 UR4, c[0x0][0x358] ;  /* 0x00006b00ff0477ac */ /* 0x000e300008000a00 */
[----:B------:R-:W2:Y:S08]  /*00d0*/  @P0 LDC.64 R2, c[0x0][0x388] ;  /* 0x0000e200ff020b82 */ /* 0x000eb00000000a00 */
[----:B------:R-:W3:Y:S01]  /*00e0*/  @!P0 LDC.64 R4, c[0x0][0x390] ;  /* 0x0000e400ff048b82 */ /* 0x000ee20000000a00 */
[----:B--2---:R-:W-:-:S05]  /*00f0*/  @P0 IMAD.WIDE R2, R9, 0x4, R2 ;  /* 0x0000000409020825 */ /* 0x004fca00078e0202 */
[----:B0-----:R-:W2:Y:S01]  /*0100*/  @P0 LDG.E.CONSTANT R11, desc[UR4][R2.64] ;  /* 0x00000004020b0981 */ /* 0x001ea2000c1e9900 */
[----:B---3--:R-:W-:-:S05]  /*0110*/  @!P0 IMAD.WIDE R4, R9, 0x4, R4 ;  /* 0x0000000409048825 */ /* 0x008fca00078e0204 */
[----:B------:R-:W2:Y:S01]  /*0120*/  @!P0 LDG.E.CONSTANT R11, desc[UR4][R4.64] ;  /* 0x00000004040b8981 */ /* 0x000ea2000c1e9900 */
[----:B-1----:R-:W-:-:S05]  /*0130*/  IMAD.WIDE R6, R9, 0x4, R6 ;  /* 0x0000000409067825 */ /* 0x002fca00078e0206 */
[----:B--2---:R-:W-:Y:S01]  /*0140*/  STG.E desc[UR4][R6.64], R11 ;  /* 0x0000000b06007986 */ /* 0x004fe2000c101904 */
[----:B------:R-:W-:Y:S05]  /*0150*/  EXIT ;  /* 0x000000000000794d */ /* 0x000fea0003800000 */
.L_x_2:
        /* <DEDUP_REMOVED lines=10> */
.L_x_5:


//--------------------- .nv.shared.reserved.0     --------------------------
	.section	.nv.shared.reserved.0,"aw",@nobits
	.weak		__nv_reservedSMEM_offset_0_alias
	.size		__nv_reservedSMEM_offset_0_alias, 0, 64
	.other		__nv_reservedSMEM_offset_0_alias,@"STO_CUDA_RESERVED_SHARED STV_DEFAULT"
__nv_reservedSMEM_offset_0_alias:
	.zero		0
	.zero		64


//--------------------- .nv.constant0._Z25condition_kernel_templateILb0EEvPKfS1_Pfi --------------------------
	.section	.nv.constant0._Z25condition_kernel_templateILb0EEvPKfS1_Pfi,"a",@progbits
	.sectionflags	@""
	.align	4
.nv.constant0._Z25condition_kernel_templateILb0EEvPKfS1_Pfi:
	.zero		924


//--------------------- .nv.constant0._Z25condition_kernel_templateILb1EEvPKfS1_Pfi --------------------------
	.section	.nv.constant0._Z25condition_kernel_templateILb1EEvPKfS1_Pfi,"a",@progbits
	.sectionflags	@""
	.align	4
.nv.constant0._Z25condition_kernel_templateILb1EEvPKfS1_Pfi:
	.zero		924


//--------------------- .nv.constant0._Z16condition_kernelbPKfS0_Pfi --------------------------
	.section	.nv.constant0._Z16condition_kernelbPKfS0_Pfi,"a",@progbits
	.sectionflags	@""
	.align	4
.nv.constant0._Z16condition_kernelbPKfS0_Pfi:
	.zero		932


//--------------------- SYMBOLS --------------------------

	.type		.nv.reservedSmem.offset0,@object
	.size		.nv.reservedSmem.offset0,0x4
